//
// Generated by NVIDIA NVVM Compiler
//
// Compiler Build ID: CL-36424714
// Cuda compilation tools, release 13.0, V13.0.88
// Based on NVVM 20.0.0
//

.version 9.0
.target sm_100
.address_size 64

	// .globl	_Z4set1Pi

.visible .entry _Z4set1Pi(
	.param .u64 .ptr .align 1 _Z4set1Pi_param_0
)
{
	.reg .b32 	%r<3>;
	.reg .b64 	%rd<5>;

	ld.param.u64 	%rd1, [_Z4set1Pi_param_0];
	cvta.to.global.u64 	%rd2, %rd1;
	mov.u32 	%r1, %tid.x;
	mul.wide.u32 	%rd3, %r1, 4;
	add.s64 	%rd4, %rd2, %rd3;
	mov.b32 	%r2, 1;
	st.global.u32 	[%rd4], %r2;
	ret;

}


// ===== COMPILED SASS (sm_100) =====

	.target	sm_100

	.elftype	@"ET_EXEC"


//--------------------- .note.nv.tkinfo           --------------------------
	.section	.note.nv.tkinfo,"",@"SHT_NOTE"
	.sectionflags	@"SHF_NOTE_NV_TKINFO"
	.tkinfo
        /*0018*/ 	.word	0x00000002
        /*0030*/ 	.string	""
        /*0030*/ 	.string	"ptxas"
        /*0030*/ 	.string	"Cuda compilation tools, release 13.0, V13.0.88"
        /*0030*/ 	.string	"Build cuda_13.0.r13.0/compiler.36424714_0"
        /*0030*/ 	.string	"-arch sm_100 -m 64 "



//--------------------- .note.nv.cuinfo           --------------------------
	.section	.note.nv.cuinfo,"",@"SHT_NOTE"
	.sectionflags	@"SHF_NOTE_NV_CUINFO"
        /*0018*/ 	.short	0x0002
        /*001a*/ 	.short	0x0064
        /*001c*/ 	.short	0x0082
	.zero		2


//--------------------- .nv.info                  --------------------------
	.section	.nv.info,"",@"SHT_CUDA_INFO"
	.align	4


	//----- nvinfo : EIATTR_REGCOUNT
	.align		4
        /*0000*/ 	.byte	0x04, 0x2f
        /*0002*/ 	.short	(.L_1 - .L_0)
	.align		4
.L_0:
        /*0004*/ 	.word	index@(_Z4set1Pi)
        /*0008*/ 	.word	0x0000000a


	//----- nvinfo : EIATTR_FRAME_SIZE
	.align		4
.L_1:
        /*000c*/ 	.byte	0x04, 0x11
        /*000e*/ 	.short	(.L_3 - .L_2)
	.align		4
.L_2:
        /*0010*/ 	.word	index@(_Z4set1Pi)
        /*0014*/ 	.word	0x00000000


	//----- nvinfo : EIATTR_MIN_STACK_SIZE
	.align		4
.L_3:
        /*0018*/ 	.byte	0x04, 0x12
        /*001a*/ 	.short	(.L_5 - .L_4)
	.align		4
.L_4:
        /*001c*/ 	.word	index@(_Z4set1Pi)
        /*0020*/ 	.word	0x00000000
.L_5:


//--------------------- .nv.compat                --------------------------
	.section	.nv.compat,"",@"SHT_CUDA_COMPAT_INFO"
	.align	4
        /*0000*/ 	.byte	0x02, 0x09, 0x00, 0x00, 0x02, 0x02, 0x01, 0x00, 0x02, 0x05, 0x05, 0x00, 0x03, 0x07, 0x01, 0x01
        /*0010*/ 	.byte	0x02, 0x03, 0x00, 0x00, 0x02, 0x06, 0x01, 0x00, 0x04, 0x0b, 0x08, 0x00, 0x09, 0x00, 0x00, 0x00
        /*0020*/ 	.byte	0x00, 0x00, 0x00, 0x00


//--------------------- .nv.info._Z4set1Pi        --------------------------
	.section	.nv.info._Z4set1Pi,"",@"SHT_CUDA_INFO"
	.sectionflags	@""
	.align	4


	//----- nvinfo : EIATTR_CUDA_API_VERSION
	.align		4
        /*0000*/ 	.byte	0x04, 0x37
        /*0002*/ 	.short	(.L_7 - .L_6)
.L_6:
        /*0004*/ 	.word	0x00000082


	//----- nvinfo : EIATTR_KPARAM_INFO
	.align		4
.L_7:
        /*0008*/ 	.byte	0x04, 0x17
        /*000a*/ 	.short	(.L_9 - .L_8)
.L_8:
        /*000c*/ 	.word	0x00000000
        /*0010*/ 	.short	0x0000
        /*0012*/ 	.short	0x0000
        /*0014*/ 	.byte	0x00, 0xf5, 0x21, 0x00


	//----- nvinfo : EIATTR_SPARSE_MMA_MASK
	.align		4
.L_9:
        /*0018*/ 	.byte	0x03, 0x50
        /*001a*/ 	.short	0x0000


	//----- nvinfo : EIATTR_MAXREG_COUNT
	.align		4
        /*001c*/ 	.byte	0x03, 0x1b
        /*001e*/ 	.short	0x00ff


	//----- nvinfo : EIATTR_MERCURY_ISA_VERSION
	.align		4
        /*0020*/ 	.byte	0x03, 0x5f
        /*0022*/ 	.short	0x0101


	//----- nvinfo : EIATTR_VRC_CTA_INIT_COUNT
	.align		4
        /*0024*/ 	.byte	0x02, 0x4a
	.zero		1
	.zero		1


	//----- nvinfo : EIATTR_EXIT_INSTR_OFFSETS
	.align		4
        /*0028*/ 	.byte	0x04, 0x1c
        /*002a*/ 	.short	(.L_11 - .L_10)


	//   ....[0]....
.L_10:
        /*002c*/ 	.word	0x00000070


	//----- nvinfo : EIATTR_CBANK_PARAM_SIZE
	.align		4
.L_11:
        /*0030*/ 	.byte	0x03, 0x19
        /*0032*/ 	.short	0x0008


	//----- nvinfo : EIATTR_PARAM_CBANK
	.align		4
        /*0034*/ 	.byte	0x04, 0x0a
        /*0036*/ 	.short	(.L_13 - .L_12)
	.align		4
.L_12:
        /*0038*/ 	.word	index@(.nv.constant0._Z4set1Pi)
        /*003c*/ 	.short	0x0380
        /*003e*/ 	.short	0x0008


	//----- nvinfo : EIATTR_SW_WAR
	.align		4
.L_13:
        /*0040*/ 	.byte	0x04, 0x36
        /*0042*/ 	.short	(.L_15 - .L_14)
.L_14:
        /*0044*/ 	.word	0x00000008
.L_15:


//--------------------- .nv.callgraph             --------------------------
	.section	.nv.callgraph,"",@"SHT_CUDA_CALLGRAPH"
	.align	4
	.sectionentsize	8
	.align		4
        /*0000*/ 	.word	0x00000000
	.align		4
        /*0004*/ 	.word	0xffffffff
	.align		4
        /*0008*/ 	.word	0x00000000
	.align		4
        /*000c*/ 	.word	0xfffffffe
	.align		4
        /*0010*/ 	.word	0x00000000
	.align		4
        /*0014*/ 	.word	0xfffffffd
	.align		4
        /*0018*/ 	.word	0x00000000
	.align		4
        /*001c*/ 	.word	0xfffffffc


//--------------------- .text._Z4set1Pi           --------------------------
	.section	.text._Z4set1Pi,"ax",@progbits
	.align	128
        .global         _Z4set1Pi
        .type           _Z4set1Pi,@function
        .size           _Z4set1Pi,(.L_x_1 - _Z4set1Pi)
        .other          _Z4set1Pi,@"STO_CUDA_ENTRY STV_DEFAULT"
_Z4set1Pi:
.text._Z4set1Pi:
[----:B------:R-:W-:Y:S01]  /*0000*/  LDC R1, c[0x0][0x37c] ;  /* 0x0000df00ff017b82 */ /* 0x000fe20000000800 */
[----:B------:R-:W0:Y:S07]  /*0010*/  S2R R5, SR_TID.X ;  /* 0x0000000000057919 */ /* 0x000e2e0000002100 */
[----:B------:R-:W0:Y:S01]  /*0020*/  LDC.64 R2, c[0x0][0x380] ;  /* 0x0000e000ff027b82 */ /* 0x000e220000000a00 */
[----:B------:R-:W1:Y:S01]  /*0030*/  LDCU.64 UR4, c[0x0][0x358] ;  /* 0x00006b00ff0477ac */ /* 0x000e620008000a00 */
[----:B------:R-:W-:-:S02]  /*0040*/  HFMA2 R7, -RZ, RZ, 0, 5.9604644775390625e-08 ;  /* 0x00000001ff077431 */ /* 0x000fc400000001ff */
[----:B0-----:R-:W-:-:S05]  /*0050*/  IMAD.WIDE.U32 R2, R5, 0x4, R2 ;  /* 0x0000000405027825 */ /* 0x001fca00078e0002 */
[----:B-1----:R-:W-:Y:S01]  /*0060*/  STG.E desc[UR4][R2.64], R7 ;  /* 0x0000000702007986 */ /* 0x002fe2000c101904 */
[----:B------:R-:W-:Y:S05]  /*0070*/  EXIT ;  /* 0x000000000000794d */ /* 0x000fea0003800000 */
.L_x_0:
[----:B------:R-:W-:-:S00]  /*0080*/  BRA `(.L_x_0) ;  /* 0xfffffffc00fc7947 */ /* 0x000fc0000383ffff */
[----:B------:R-:W-:-:S00]  /*0090*/  NOP ;  /* 0x0000000000007918 */ /* 0x000fc00000000000 */
        /* <DEDUP_REMOVED lines=14> */
.L_x_1:


//--------------------- .nv.shared.reserved.0     --------------------------
	.section	.nv.shared.reserved.0,"aw",@nobits
	.weak		__nv_reservedSMEM_offset_0_alias
	.size		__nv_reservedSMEM_offset_0_alias, 0, 64
	.other		__nv_reservedSMEM_offset_0_alias,@"STO_CUDA_RESERVED_SHARED STV_DEFAULT"
__nv_reservedSMEM_offset_0_alias:
	.zero		0
	.zero		64


//--------------------- .nv.constant0._Z4set1Pi   --------------------------
	.section	.nv.constant0._Z4set1Pi,"a",@progbits
	.sectionflags	@""
	.align	4
.nv.constant0._Z4set1Pi:
	.zero		904


//--------------------- SYMBOLS --------------------------

	.type		.nv.reservedSmem.offset0,@object
	.size		.nv.reservedSmem.offset0,0x4
